//
// Generated by NVIDIA NVVM Compiler
//
// Compiler Build ID: CL-36424714
// Cuda compilation tools, release 13.0, V13.0.88
// Based on NVVM 20.0.0
//

.version 9.0
.target sm_100
.address_size 64

	// .globl	matmul_kernel_with_policy
.extern .shared .align 16 .b8 shared_x[];

.visible .entry matmul_kernel_with_policy(
	.param .u64 .ptr .align 1 matmul_kernel_with_policy_param_0,
	.param .u64 .ptr .align 1 matmul_kernel_with_policy_param_1,
	.param .u64 .ptr .align 1 matmul_kernel_with_policy_param_2,
	.param .u32 matmul_kernel_with_policy_param_3,
	.param .u32 matmul_kernel_with_policy_param_4,
	.param .u64 .ptr .align 1 matmul_kernel_with_policy_param_5
)
{
	.reg .pred 	%p<24>;
	.reg .b32 	%r<108>;
	.reg .b32 	%f<333>;
	.reg .b64 	%rd<36>;

	ld.param.u64 	%rd11, [matmul_kernel_with_policy_param_0];
	ld.param.u64 	%rd12, [matmul_kernel_with_policy_param_1];
	ld.param.u64 	%rd13, [matmul_kernel_with_policy_param_2];
	ld.param.u32 	%r43, [matmul_kernel_with_policy_param_3];
	ld.param.u32 	%r44, [matmul_kernel_with_policy_param_4];
	cvta.to.global.u64 	%rd1, %rd13;
	mov.u32 	%r45, %ctaid.x;
	bar.sync 	0;
	mov.u32 	%r1, %ntid.x;
	mov.u32 	%r2, %tid.x;
	mad.lo.s32 	%r3, %r45, %r1, %r2;
	setp.lt.s32 	%p1, %r43, 1;
	@%p1 bra 	$L__BB0_35;
	cvta.to.global.u64 	%rd14, %rd11;
	mul.lo.s32 	%r47, %r43, %r3;
	cvt.s64.s32 	%rd2, %r47;
	mul.wide.s32 	%rd15, %r3, 4;
	add.s64 	%rd3, %rd14, %rd15;
	cvta.to.global.u64 	%rd4, %rd12;
	mov.b32 	%r97, 0;
	mov.u32 	%r96, %r43;
$L__BB0_2:
	min.u32 	%r6, %r1, %r96;
	and.b32  	%r7, %r6, 2044;
	or.b32  	%r48, %r7, 1;
	max.u32 	%r8, %r6, %r48;
	and.b32  	%r9, %r6, 4;
	and.b32  	%r10, %r6, 12;
	sub.s32 	%r11, %r8, %r7;
	shr.u32 	%r12, %r6, 2;
	add.s32 	%r13, %r97, %r2;
	setp.ge.s32 	%p2, %r13, %r43;
	@%p2 bra 	$L__BB0_4;
	mul.wide.s32 	%rd16, %r13, 4;
	add.s64 	%rd17, %rd4, %rd16;
	ld.global.f32 	%f27, [%rd17];
	shl.b32 	%r49, %r2, 2;
	mov.u32 	%r50, shared_x;
	add.s32 	%r51, %r50, %r49;
	st.shared.f32 	[%r51], %f27;
$L__BB0_4:
	setp.ge.s32 	%p3, %r3, %r44;
	bar.sync 	0;
	@%p3 bra 	$L__BB0_34;
	sub.s32 	%r52, %r43, %r97;
	min.u32 	%r14, %r1, %r52;
	cvt.s64.s32 	%rd18, %r97;
	add.s64 	%rd5, %rd18, %rd2;
	setp.lt.u32 	%p4, %r14, 4;
	mov.f32 	%f332, 0f00000000;
	@%p4 bra 	$L__BB0_17;
	add.s32 	%r54, %r12, -1;
	setp.lt.u32 	%p5, %r54, 7;
	mov.f32 	%f332, 0f00000000;
	mov.b32 	%r101, 0;
	@%p5 bra 	$L__BB0_9;
	and.b32  	%r101, %r12, 504;
	and.b32  	%r57, %r12, 1073741816;
	neg.s32 	%r99, %r57;
	shl.b64 	%rd19, %rd5, 2;
	add.s64 	%rd20, %rd1, %rd19;
	add.s64 	%rd35, %rd20, 64;
	mov.u32 	%r58, shared_x;
	add.s32 	%r98, %r58, 64;
	mov.f32 	%f332, 0f00000000;
$L__BB0_8:
	.pragma "nounroll";
	ld.global.v4.f32 	{%f32, %f33, %f34, %f35}, [%rd35+-64];
	ld.shared.v4.f32 	{%f36, %f37, %f38, %f39}, [%r98+-64];
	mul.f32 	%f40, %f33, %f37;
	fma.rn.f32 	%f41, %f32, %f36, %f40;
	fma.rn.f32 	%f42, %f34, %f38, %f41;
	fma.rn.f32 	%f43, %f35, %f39, %f42;
	add.f32 	%f44, %f332, %f43;
	ld.global.v4.f32 	{%f45, %f46, %f47, %f48}, [%rd35+-48];
	ld.shared.v4.f32 	{%f49, %f50, %f51, %f52}, [%r98+-48];
	mul.f32 	%f53, %f46, %f50;
	fma.rn.f32 	%f54, %f45, %f49, %f53;
	fma.rn.f32 	%f55, %f47, %f51, %f54;
	fma.rn.f32 	%f56, %f48, %f52, %f55;
	add.f32 	%f57, %f44, %f56;
	ld.global.v4.f32 	{%f58, %f59, %f60, %f61}, [%rd35+-32];
	ld.shared.v4.f32 	{%f62, %f63, %f64, %f65}, [%r98+-32];
	mul.f32 	%f66, %f59, %f63;
	fma.rn.f32 	%f67, %f58, %f62, %f66;
	fma.rn.f32 	%f68, %f60, %f64, %f67;
	fma.rn.f32 	%f69, %f61, %f65, %f68;
	add.f32 	%f70, %f57, %f69;
	ld.global.v4.f32 	{%f71, %f72, %f73, %f74}, [%rd35+-16];
	ld.shared.v4.f32 	{%f75, %f76, %f77, %f78}, [%r98+-16];
	mul.f32 	%f79, %f72, %f76;
	fma.rn.f32 	%f80, %f71, %f75, %f79;
	fma.rn.f32 	%f81, %f73, %f77, %f80;
	fma.rn.f32 	%f82, %f74, %f78, %f81;
	add.f32 	%f83, %f70, %f82;
	ld.global.v4.f32 	{%f84, %f85, %f86, %f87}, [%rd35];
	ld.shared.v4.f32 	{%f88, %f89, %f90, %f91}, [%r98];
	mul.f32 	%f92, %f85, %f89;
	fma.rn.f32 	%f93, %f84, %f88, %f92;
	fma.rn.f32 	%f94, %f86, %f90, %f93;
	fma.rn.f32 	%f95, %f87, %f91, %f94;
	add.f32 	%f96, %f83, %f95;
	ld.global.v4.f32 	{%f97, %f98, %f99, %f100}, [%rd35+16];
	ld.shared.v4.f32 	{%f101, %f102, %f103, %f104}, [%r98+16];
	mul.f32 	%f105, %f98, %f102;
	fma.rn.f32 	%f106, %f97, %f101, %f105;
	fma.rn.f32 	%f107, %f99, %f103, %f106;
	fma.rn.f32 	%f108, %f100, %f104, %f107;
	add.f32 	%f109, %f96, %f108;
	ld.global.v4.f32 	{%f110, %f111, %f112, %f113}, [%rd35+32];
	ld.shared.v4.f32 	{%f114, %f115, %f116, %f117}, [%r98+32];
	mul.f32 	%f118, %f111, %f115;
	fma.rn.f32 	%f119, %f110, %f114, %f118;
	fma.rn.f32 	%f120, %f112, %f116, %f119;
	fma.rn.f32 	%f121, %f113, %f117, %f120;
	add.f32 	%f122, %f109, %f121;
	ld.global.v4.f32 	{%f123, %f124, %f125, %f126}, [%rd35+48];
	ld.shared.v4.f32 	{%f127, %f128, %f129, %f130}, [%r98+48];
	mul.f32 	%f131, %f124, %f128;
	fma.rn.f32 	%f132, %f123, %f127, %f131;
	fma.rn.f32 	%f133, %f125, %f129, %f132;
	fma.rn.f32 	%f134, %f126, %f130, %f133;
	add.f32 	%f332, %f122, %f134;
	add.s32 	%r99, %r99, 8;
	add.s64 	%rd35, %rd35, 128;
	add.s32 	%r98, %r98, 128;
	setp.ne.s32 	%p6, %r99, 0;
	@%p6 bra 	$L__BB0_8;
$L__BB0_9:
	and.b32  	%r59, %r6, 28;
	setp.eq.s32 	%p7, %r59, 0;
	@%p7 bra 	$L__BB0_17;
	shl.b64 	%rd21, %rd5, 2;
	add.s64 	%rd9, %rd1, %rd21;
	and.b32  	%r60, %r12, 7;
	add.s32 	%r61, %r60, -1;
	setp.lt.u32 	%p8, %r61, 3;
	@%p8 bra 	$L__BB0_12;
	mul.wide.u32 	%rd22, %r101, 16;
	add.s64 	%rd23, %rd9, %rd22;
	ld.global.v4.f32 	{%f136, %f137, %f138, %f139}, [%rd23];
	shl.b32 	%r62, %r101, 4;
	mov.u32 	%r63, shared_x;
	add.s32 	%r64, %r63, %r62;
	ld.shared.v4.f32 	{%f140, %f141, %f142, %f143}, [%r64];
	mul.f32 	%f144, %f137, %f141;
	fma.rn.f32 	%f145, %f136, %f140, %f144;
	fma.rn.f32 	%f146, %f138, %f142, %f145;
	fma.rn.f32 	%f147, %f139, %f143, %f146;
	add.f32 	%f148, %f332, %f147;
	ld.global.v4.f32 	{%f149, %f150, %f151, %f152}, [%rd23+16];
	ld.shared.v4.f32 	{%f153, %f154, %f155, %f156}, [%r64+16];
	mul.f32 	%f157, %f150, %f154;
	fma.rn.f32 	%f158, %f149, %f153, %f157;
	fma.rn.f32 	%f159, %f151, %f155, %f158;
	fma.rn.f32 	%f160, %f152, %f156, %f159;
	add.f32 	%f161, %f148, %f160;
	ld.global.v4.f32 	{%f162, %f163, %f164, %f165}, [%rd23+32];
	ld.shared.v4.f32 	{%f166, %f167, %f168, %f169}, [%r64+32];
	mul.f32 	%f170, %f163, %f167;
	fma.rn.f32 	%f171, %f162, %f166, %f170;
	fma.rn.f32 	%f172, %f164, %f168, %f171;
	fma.rn.f32 	%f173, %f165, %f169, %f172;
	add.f32 	%f174, %f161, %f173;
	ld.global.v4.f32 	{%f175, %f176, %f177, %f178}, [%rd23+48];
	ld.shared.v4.f32 	{%f179, %f180, %f181, %f182}, [%r64+48];
	mul.f32 	%f183, %f176, %f180;
	fma.rn.f32 	%f184, %f175, %f179, %f183;
	fma.rn.f32 	%f185, %f177, %f181, %f184;
	fma.rn.f32 	%f186, %f178, %f182, %f185;
	add.f32 	%f332, %f174, %f186;
	add.s32 	%r101, %r101, 4;
$L__BB0_12:
	setp.eq.s32 	%p9, %r10, 0;
	@%p9 bra 	$L__BB0_17;
	setp.eq.s32 	%p10, %r10, 4;
	@%p10 bra 	$L__BB0_15;
	mul.wide.u32 	%rd24, %r101, 16;
	add.s64 	%rd25, %rd9, %rd24;
	ld.global.v4.f32 	{%f188, %f189, %f190, %f191}, [%rd25];
	shl.b32 	%r65, %r101, 4;
	mov.u32 	%r66, shared_x;
	add.s32 	%r67, %r66, %r65;
	ld.shared.v4.f32 	{%f192, %f193, %f194, %f195}, [%r67];
	mul.f32 	%f196, %f189, %f193;
	fma.rn.f32 	%f197, %f188, %f192, %f196;
	fma.rn.f32 	%f198, %f190, %f194, %f197;
	fma.rn.f32 	%f199, %f191, %f195, %f198;
	add.f32 	%f200, %f332, %f199;
	ld.global.v4.f32 	{%f201, %f202, %f203, %f204}, [%rd25+16];
	ld.shared.v4.f32 	{%f205, %f206, %f207, %f208}, [%r67+16];
	mul.f32 	%f209, %f202, %f206;
	fma.rn.f32 	%f210, %f201, %f205, %f209;
	fma.rn.f32 	%f211, %f203, %f207, %f210;
	fma.rn.f32 	%f212, %f204, %f208, %f211;
	add.f32 	%f332, %f200, %f212;
	add.s32 	%r101, %r101, 2;
$L__BB0_15:
	setp.eq.s32 	%p11, %r9, 0;
	@%p11 bra 	$L__BB0_17;
	mul.wide.u32 	%rd26, %r101, 16;
	add.s64 	%rd27, %rd9, %rd26;
	ld.global.v4.f32 	{%f213, %f214, %f215, %f216}, [%rd27];
	shl.b32 	%r68, %r101, 4;
	mov.u32 	%r69, shared_x;
	add.s32 	%r70, %r69, %r68;
	ld.shared.v4.f32 	{%f217, %f218, %f219, %f220}, [%r70];
	mul.f32 	%f221, %f214, %f218;
	fma.rn.f32 	%f222, %f213, %f217, %f221;
	fma.rn.f32 	%f223, %f215, %f219, %f222;
	fma.rn.f32 	%f224, %f216, %f220, %f223;
	add.f32 	%f332, %f332, %f224;
$L__BB0_17:
	and.b32  	%r105, %r14, 2044;
	setp.eq.s32 	%p12, %r105, %r14;
	@%p12 bra 	$L__BB0_31;
	cvt.u32.u64 	%r71, %rd2;
	add.s32 	%r27, %r97, %r71;
	sub.s32 	%r72, %r7, %r8;
	setp.gt.u32 	%p13, %r72, -16;
	@%p13 bra 	$L__BB0_21;
	and.b32  	%r28, %r11, -16;
	mov.b32 	%r104, 0;
$L__BB0_20:
	.pragma "nounroll";
	add.s32 	%r74, %r27, %r105;
	mul.wide.s32 	%rd28, %r74, 4;
	add.s64 	%rd29, %rd1, %rd28;
	ld.global.f32 	%f226, [%rd29];
	shl.b32 	%r75, %r105, 2;
	mov.u32 	%r76, shared_x;
	add.s32 	%r77, %r76, %r75;
	ld.shared.v4.f32 	{%f227, %f228, %f229, %f230}, [%r77];
	fma.rn.f32 	%f231, %f226, %f227, %f332;
	ld.global.f32 	%f232, [%rd29+4];
	fma.rn.f32 	%f233, %f232, %f228, %f231;
	ld.global.f32 	%f234, [%rd29+8];
	fma.rn.f32 	%f235, %f234, %f229, %f233;
	ld.global.f32 	%f236, [%rd29+12];
	fma.rn.f32 	%f237, %f236, %f230, %f235;
	ld.global.f32 	%f238, [%rd29+16];
	ld.shared.v4.f32 	{%f239, %f240, %f241, %f242}, [%r77+16];
	fma.rn.f32 	%f243, %f238, %f239, %f237;
	ld.global.f32 	%f244, [%rd29+20];
	fma.rn.f32 	%f245, %f244, %f240, %f243;
	ld.global.f32 	%f246, [%rd29+24];
	fma.rn.f32 	%f247, %f246, %f241, %f245;
	ld.global.f32 	%f248, [%rd29+28];
	fma.rn.f32 	%f249, %f248, %f242, %f247;
	ld.global.f32 	%f250, [%rd29+32];
	ld.shared.v4.f32 	{%f251, %f252, %f253, %f254}, [%r77+32];
	fma.rn.f32 	%f255, %f250, %f251, %f249;
	ld.global.f32 	%f256, [%rd29+36];
	fma.rn.f32 	%f257, %f256, %f252, %f255;
	ld.global.f32 	%f258, [%rd29+40];
	fma.rn.f32 	%f259, %f258, %f253, %f257;
	ld.global.f32 	%f260, [%rd29+44];
	fma.rn.f32 	%f261, %f260, %f254, %f259;
	ld.global.f32 	%f262, [%rd29+48];
	ld.shared.v4.f32 	{%f263, %f264, %f265, %f266}, [%r77+48];
	fma.rn.f32 	%f267, %f262, %f263, %f261;
	ld.global.f32 	%f268, [%rd29+52];
	fma.rn.f32 	%f269, %f268, %f264, %f267;
	ld.global.f32 	%f270, [%rd29+56];
	fma.rn.f32 	%f271, %f270, %f265, %f269;
	ld.global.f32 	%f272, [%rd29+60];
	fma.rn.f32 	%f332, %f272, %f266, %f271;
	add.s32 	%r105, %r105, 16;
	add.s32 	%r104, %r104, 16;
	setp.ne.s32 	%p14, %r104, %r28;
	@%p14 bra 	$L__BB0_20;
$L__BB0_21:
	and.b32  	%r78, %r11, 15;
	setp.eq.s32 	%p15, %r78, 0;
	@%p15 bra 	$L__BB0_31;
	sub.s32 	%r34, %r8, %r10;
	and.b32  	%r79, %r34, 15;
	add.s32 	%r80, %r79, -1;
	setp.lt.u32 	%p16, %r80, 7;
	@%p16 bra 	$L__BB0_24;
	add.s32 	%r81, %r27, %r105;
	mul.wide.s32 	%rd30, %r81, 4;
	add.s64 	%rd31, %rd1, %rd30;
	ld.global.f32 	%f274, [%rd31];
	shl.b32 	%r82, %r105, 2;
	mov.u32 	%r83, shared_x;
	add.s32 	%r84, %r83, %r82;
	ld.shared.f32 	%f275, [%r84];
	fma.rn.f32 	%f276, %f274, %f275, %f332;
	ld.global.f32 	%f277, [%rd31+4];
	ld.shared.f32 	%f278, [%r84+4];
	fma.rn.f32 	%f279, %f277, %f278, %f276;
	ld.global.f32 	%f280, [%rd31+8];
	ld.shared.f32 	%f281, [%r84+8];
	fma.rn.f32 	%f282, %f280, %f281, %f279;
	ld.global.f32 	%f283, [%rd31+12];
	ld.shared.f32 	%f284, [%r84+12];
	fma.rn.f32 	%f285, %f283, %f284, %f282;
	ld.global.f32 	%f286, [%rd31+16];
	ld.shared.f32 	%f287, [%r84+16];
	fma.rn.f32 	%f288, %f286, %f287, %f285;
	ld.global.f32 	%f289, [%rd31+20];
	ld.shared.f32 	%f290, [%r84+20];
	fma.rn.f32 	%f291, %f289, %f290, %f288;
	ld.global.f32 	%f292, [%rd31+24];
	ld.shared.f32 	%f293, [%r84+24];
	fma.rn.f32 	%f294, %f292, %f293, %f291;
	ld.global.f32 	%f295, [%rd31+28];
	ld.shared.f32 	%f296, [%r84+28];
	fma.rn.f32 	%f332, %f295, %f296, %f294;
	add.s32 	%r105, %r105, 8;
$L__BB0_24:
	and.b32  	%r85, %r34, 7;
	setp.eq.s32 	%p17, %r85, 0;
	@%p17 bra 	$L__BB0_31;
	and.b32  	%r37, %r8, 3;
	sub.s32 	%r86, %r8, %r9;
	and.b32  	%r87, %r86, 7;
	add.s32 	%r88, %r87, -1;
	setp.lt.u32 	%p18, %r88, 3;
	@%p18 bra 	$L__BB0_27;
	add.s32 	%r89, %r27, %r105;
	mul.wide.s32 	%rd32, %r89, 4;
	add.s64 	%rd33, %rd1, %rd32;
	ld.global.f32 	%f298, [%rd33];
	shl.b32 	%r90, %r105, 2;
	mov.u32 	%r91, shared_x;
	add.s32 	%r92, %r91, %r90;
	ld.shared.f32 	%f299, [%r92];
	fma.rn.f32 	%f300, %f298, %f299, %f332;
	ld.global.f32 	%f301, [%rd33+4];
	ld.shared.f32 	%f302, [%r92+4];
	fma.rn.f32 	%f303, %f301, %f302, %f300;
	ld.global.f32 	%f304, [%rd33+8];
	ld.shared.f32 	%f305, [%r92+8];
	fma.rn.f32 	%f306, %f304, %f305, %f303;
	ld.global.f32 	%f307, [%rd33+12];
	ld.shared.f32 	%f308, [%r92+12];
	fma.rn.f32 	%f332, %f307, %f308, %f306;
	add.s32 	%r105, %r105, 4;
$L__BB0_27:
	setp.eq.s32 	%p19, %r37, 0;
	@%p19 bra 	$L__BB0_31;
	add.s32 	%r93, %r27, %r105;
	mul.wide.s32 	%rd34, %r93, 4;
	add.s64 	%rd10, %rd1, %rd34;
	ld.global.f32 	%f309, [%rd10];
	shl.b32 	%r94, %r105, 2;
	mov.u32 	%r95, shared_x;
	add.s32 	%r40, %r95, %r94;
	ld.shared.f32 	%f310, [%r40];
	fma.rn.f32 	%f332, %f309, %f310, %f332;
	setp.eq.s32 	%p20, %r37, 1;
	@%p20 bra 	$L__BB0_31;
	ld.global.f32 	%f311, [%rd10+4];
	ld.shared.f32 	%f312, [%r40+4];
	fma.rn.f32 	%f332, %f311, %f312, %f332;
	setp.eq.s32 	%p21, %r37, 2;
	@%p21 bra 	$L__BB0_31;
	ld.global.f32 	%f313, [%rd10+8];
	ld.shared.f32 	%f314, [%r40+8];
	fma.rn.f32 	%f332, %f313, %f314, %f332;
$L__BB0_31:
	setp.ne.s32 	%p22, %r97, 0;
	@%p22 bra 	$L__BB0_33;
	st.global.f32 	[%rd3], %f332;
	bra.uni 	$L__BB0_34;
$L__BB0_33:
	ld.global.f32 	%f315, [%rd3];
	add.f32 	%f316, %f332, %f315;
	st.global.f32 	[%rd3], %f316;
$L__BB0_34:
	bar.sync 	0;
	add.s32 	%r97, %r97, %r1;
	setp.lt.s32 	%p23, %r97, %r43;
	sub.s32 	%r96, %r96, %r1;
	@%p23 bra 	$L__BB0_2;
$L__BB0_35:
	ret;

}


// ===== COMPILED SASS (sm_100) =====

	.target	sm_100

	.elftype	@"ET_EXEC"


//--------------------- .note.nv.tkinfo           --------------------------
	.section	.note.nv.tkinfo,"",@"SHT_NOTE"
	.sectionflags	@"SHF_NOTE_NV_TKINFO"
	.tkinfo
        /*0018*/ 	.word	0x00000002
        /*0030*/ 	.string	""
        /*0030*/ 	.string	"ptxas"
        /*0030*/ 	.string	"Cuda compilation tools, release 13.0, V13.0.88"
        /*0030*/ 	.string	"Build cuda_13.0.r13.0/compiler.36424714_0"
        /*0030*/ 	.string	"-arch sm_100 -m 64 "



//--------------------- .note.nv.cuinfo           --------------------------
	.section	.note.nv.cuinfo,"",@"SHT_NOTE"
	.sectionflags	@"SHF_NOTE_NV_CUINFO"
        /*0018*/ 	.short	0x0002
        /*001a*/ 	.short	0x0064
        /*001c*/ 	.short	0x0082
	.zero		2


//--------------------- .nv.info                  --------------------------
	.section	.nv.info,"",@"SHT_CUDA_INFO"
	.align	4


	//----- nvinfo : EIATTR_REGCOUNT
	.align		4
        /*0000*/ 	.byte	0x04, 0x2f
        /*0002*/ 	.short	(.L_1 - .L_0)
	.align		4
.L_0:
        /*0004*/ 	.word	index@(matmul_kernel_with_policy)
        /*0008*/ 	.word	0x00000026


	//----- nvinfo : EIATTR_FRAME_SIZE
	.align		4
.L_1:
        /*000c*/ 	.byte	0x04, 0x11
        /*000e*/ 	.short	(.L_3 - .L_2)
	.align		4
.L_2:
        /*0010*/ 	.word	index@(matmul_kernel_with_policy)
        /*0014*/ 	.word	0x00000000


	//----- nvinfo : EIATTR_MIN_STACK_SIZE
	.align		4
.L_3:
        /*0018*/ 	.byte	0x04, 0x12
        /*001a*/ 	.short	(.L_5 - .L_4)
	.align		4
.L_4:
        /*001c*/ 	.word	index@(matmul_kernel_with_policy)
        /*0020*/ 	.word	0x00000000
.L_5:


//--------------------- .nv.compat                --------------------------
	.section	.nv.compat,"",@"SHT_CUDA_COMPAT_INFO"
	.align	4
        /*0000*/ 	.byte	0x02, 0x09, 0x00, 0x00, 0x02, 0x02, 0x01, 0x00, 0x02, 0x05, 0x05, 0x00, 0x03, 0x07, 0x01, 0x01
        /*0010*/ 	.byte	0x02, 0x03, 0x00, 0x00, 0x02, 0x06, 0x01, 0x00, 0x04, 0x0b, 0x08, 0x00, 0x09, 0x00, 0x00, 0x00
        /*0020*/ 	.byte	0x00, 0x00, 0x00, 0x00


//--------------------- .nv.info.matmul_kernel_with_policy --------------------------
	.section	.nv.info.matmul_kernel_with_policy,"",@"SHT_CUDA_INFO"
	.sectionflags	@""
	.align	4


	//----- nvinfo : EIATTR_CUDA_API_VERSION
	.align		4
        /*0000*/ 	.byte	0x04, 0x37
        /*0002*/ 	.short	(.L_7 - .L_6)
.L_6:
        /*0004*/ 	.word	0x00000082


	//----- nvinfo : EIATTR_KPARAM_INFO
	.align		4
.L_7:
        /*0008*/ 	.byte	0x04, 0x17
        /*000a*/ 	.short	(.L_9 - .L_8)
.L_8:
        /*000c*/ 	.word	0x00000000
        /*0010*/ 	.short	0x0005
        /*0012*/ 	.short	0x0020
        /*0014*/ 	.byte	0x00, 0xf5, 0x21, 0x00


	//----- nvinfo : EIATTR_KPARAM_INFO
	.align		4
.L_9:
        /*0018*/ 	.byte	0x04, 0x17
        /*001a*/ 	.short	(.L_11 - .L_10)
.L_10:
        /*001c*/ 	.word	0x00000000
        /*0020*/ 	.short	0x0004
        /*0022*/ 	.short	0x001c
        /*0024*/ 	.byte	0x00, 0xf0, 0x11, 0x00


	//----- nvinfo : EIATTR_KPARAM_INFO
	.align		4
.L_11:
        /*0028*/ 	.byte	0x04, 0x17
        /*002a*/ 	.short	(.L_13 - .L_12)
.L_12:
        /*002c*/ 	.word	0x00000000
        /*0030*/ 	.short	0x0003
        /*0032*/ 	.short	0x0018
        /*0034*/ 	.byte	0x00, 0xf0, 0x11, 0x00


	//----- nvinfo : EIATTR_KPARAM_INFO
	.align		4
.L_13:
        /*0038*/ 	.byte	0x04, 0x17
        /*003a*/ 	.short	(.L_15 - .L_14)
.L_14:
        /*003c*/ 	.word	0x00000000
        /*0040*/ 	.short	0x0002
        /*0042*/ 	.short	0x0010
        /*0044*/ 	.byte	0x00, 0xf5, 0x21, 0x00


	//----- nvinfo : EIATTR_KPARAM_INFO
	.align		4
.L_15:
        /*0048*/ 	.byte	0x04, 0x17
        /*004a*/ 	.short	(.L_17 - .L_16)
.L_16:
        /*004c*/ 	.word	0x00000000
        /*0050*/ 	.short	0x0001
        /*0052*/ 	.short	0x0008
        /*0054*/ 	.byte	0x00, 0xf5, 0x21, 0x00


	//----- nvinfo : EIATTR_KPARAM_INFO
	.align		4
.L_17:
        /*0058*/ 	.byte	0x04, 0x17
        /*005a*/ 	.short	(.L_19 - .L_18)
.L_18:
        /*005c*/ 	.word	0x00000000
        /*0060*/ 	.short	0x0000
        /*0062*/ 	.short	0x0000
        /*0064*/ 	.byte	0x00, 0xf5, 0x21, 0x00


	//----- nvinfo : EIATTR_SPARSE_MMA_MASK
	.align		4
.L_19:
        /*0068*/ 	.byte	0x03, 0x50
        /*006a*/ 	.short	0x0000


	//----- nvinfo : EIATTR_MAXREG_COUNT
	.align		4
        /*006c*/ 	.byte	0x03, 0x1b
        /*006e*/ 	.short	0x00ff


	//----- nvinfo : EIATTR_NUM_BARRIERS
	.align		4
        /*0070*/ 	.byte	0x02, 0x4c
        /*0072*/ 	.byte	0x01
	.zero		1


	//----- nvinfo : EIATTR_MERCURY_ISA_VERSION
	.align		4
        /*0074*/ 	.byte	0x03, 0x5f
        /*0076*/ 	.short	0x0101


	//----- nvinfo : EIATTR_UNUSED_LOAD_BYTE_OFFSET
	.align		4
        /*0078*/ 	.byte	0x04, 0x44
        /*007a*/ 	.short	(.L_21 - .L_20)


	//   ....[0]....
.L_20:
        /*007c*/ 	.word	0x00001500
        /*0080*/ 	.word	0x00000fff


	//----- nvinfo : EIATTR_VRC_CTA_INIT_COUNT
	.align		4
.L_21:
        /*0084*/ 	.byte	0x02, 0x4a
	.zero		1
	.zero		1


	//----- nvinfo : EIATTR_EXIT_INSTR_OFFSETS
	.align		4
        /*0088*/ 	.byte	0x04, 0x1c
        /*008a*/ 	.short	(.L_23 - .L_22)


	//   ....[0]....
.L_22:
        /*008c*/ 	.word	0x00000040


	//   ....[1]....
        /*0090*/ 	.word	0x00001640


	//----- nvinfo : EIATTR_CRS_STACK_SIZE
	.align		4
.L_23:
        /*0094*/ 	.byte	0x04, 0x1e
        /*0096*/ 	.short	(.L_25 - .L_24)
.L_24:
        /*0098*/ 	.word	0x00000000


	//----- nvinfo : EIATTR_CBANK_PARAM_SIZE
	.align		4
.L_25:
        /*009c*/ 	.byte	0x03, 0x19
        /*009e*/ 	.short	0x0028


	//----- nvinfo : EIATTR_PARAM_CBANK
	.align		4
        /*00a0*/ 	.byte	0x04, 0x0a
        /*00a2*/ 	.short	(.L_27 - .L_26)
	.align		4
.L_26:
        /*00a4*/ 	.word	index@(.nv.constant0.matmul_kernel_with_policy)
        /*00a8*/ 	.short	0x0380
        /*00aa*/ 	.short	0x0028


	//----- nvinfo : EIATTR_SW_WAR
	.align		4
.L_27:
        /*00ac*/ 	.byte	0x04, 0x36
        /*00ae*/ 	.short	(.L_29 - .L_28)
.L_28:
        /*00b0*/ 	.word	0x00000008
.L_29:


//--------------------- .nv.callgraph             --------------------------
	.section	.nv.callgraph,"",@"SHT_CUDA_CALLGRAPH"
	.align	4
	.sectionentsize	8
	.align		4
        /*0000*/ 	.word	0x00000000
	.align		4
        /*0004*/ 	.word	0xffffffff
	.align		4
        /*0008*/ 	.word	0x00000000
	.align		4
        /*000c*/ 	.word	0xfffffffe
	.align		4
        /*0010*/ 	.word	0x00000000
	.align		4
        /*0014*/ 	.word	0xfffffffd
	.align		4
        /*0018*/ 	.word	0x00000000
	.align		4
        /*001c*/ 	.word	0xfffffffc


//--------------------- .text.matmul_kernel_with_policy --------------------------
	.section	.text.matmul_kernel_with_policy,"ax",@progbits
	.align	128
        .global         matmul_kernel_with_policy
        .type           matmul_kernel_with_policy,@function
        .size           matmul_kernel_with_policy,(.L_x_13 - matmul_kernel_with_policy)
        .other          matmul_kernel_with_policy,@"STO_CUDA_ENTRY STV_DEFAULT"
matmul_kernel_with_policy:
.text.matmul_kernel_with_policy:
[----:B------:R-:W-:Y:S08]  /*0000*/  LDC R1, c[0x0][0x37c] ;  /* 0x0000df00ff017b82 */ /* 0x000ff00000000800 */
[----:B------:R-:W0:Y:S08]  /*0010*/  LDC R22, c[0x0][0x398] ;  /* 0x0000e600ff167b82 */ /* 0x000e300000000800 */
[----:B------:R-:W-:Y:S01]  /*0020*/  BAR.SYNC.DEFER_BLOCKING 0x0 ;  /* 0x0000000000007b1d */ /* 0x000fe20000010000 */
[----:B0-----:R-:W-:-:S13]  /*0030*/  ISETP.GE.AND P0, PT, R22, 0x1, PT ;  /* 0x000000011600780c */ /* 0x001fda0003f06270 */
[----:B------:R-:W-:Y:S05]  /*0040*/  @!P0 EXIT ;  /* 0x000000000000894d */ /* 0x000fea0003800000 */
[----:B------:R-:W0:Y:S01]  /*0050*/  S2R R23, SR_CTAID.X ;  /* 0x0000000000177919 */ /* 0x000e220000002500 */
[----:B------:R-:W1:Y:S01]  /*0060*/  LDC.64 R28, c[0x0][0x380] ;  /* 0x0000e000ff1c7b82 */ /* 0x000e620000000a00 */
[----:B------:R-:W0:Y:S01]  /*0070*/  LDCU UR7, c[0x0][0x360] ;  /* 0x00006c00ff0777ac */ /* 0x000e220008000800 */
[----:B------:R-:W0:Y:S01]  /*0080*/  S2R R20, SR_TID.X ;  /* 0x0000000000147919 */ /* 0x000e220000002100 */
[----:B------:R-:W2:Y:S01]  /*0090*/  LDCU UR4, c[0x0][0x398] ;  /* 0x00007300ff0477ac */ /* 0x000ea20008000800 */
[----:B------:R-:W3:Y:S01]  /*00a0*/  LDCU.64 UR8, c[0x0][0x358] ;  /* 0x00006b00ff0877ac */ /* 0x000ee20008000a00 */
[----:B--2---:R-:W-:Y:S01]  /*00b0*/  MOV R21, UR4 ;  /* 0x0000000400157c02 */ /* 0x004fe20008000f00 */
[----:B------:R-:W-:Y:S01]  /*00c0*/  UMOV UR4, URZ ;  /* 0x000000ff00047c82 */ /* 0x000fe20008000000 */
[----:B0-----:R-:W-:-:S04]  /*00d0*/  IMAD R23, R23, UR7, R20 ;  /* 0x0000000717177c24 */ /* 0x001fc8000f8e0214 */
[C---:B------:R-:W-:Y:S02]  /*00e0*/  IMAD R22, R23.reuse, R22, RZ ;  /* 0x0000001617167224 */ /* 0x040fe400078e02ff */
[----:B-1-3--:R-:W-:-:S07]  /*00f0*/  IMAD.WIDE R28, R23, 0x4, R28 ;  /* 0x00000004171c7825 */ /* 0x00afce00078e021c */
.L_x_11:
[----:B0-----:R-:W0:Y:S01]  /*0100*/  LDC R0, c[0x0][0x398] ;  /* 0x0000e600ff007b82 */ /* 0x001e220000000800 */
[----:B------:R-:W-:Y:S01]  /*0110*/  IADD3 R5, PT, PT, R20, UR4, RZ ;  /* 0x0000000414057c10 */ /* 0x000fe2000fffe0ff */
[----:B-1----:R-:W1:Y:S03]  /*0120*/  LDCU UR5, c[0x0][0x39c] ;  /* 0x00007380ff0577ac */ /* 0x002e660008000800 */
[----:B0-----:R-:W-:-:S13]  /*0130*/  ISETP.GE.AND P0, PT, R5, R0, PT ;  /* 0x000000000500720c */ /* 0x001fda0003f06270 */
[----:B------:R-:W0:Y:S02]  /*0140*/  @!P0 LDC.64 R2, c[0x0][0x388] ;  /* 0x0000e200ff028b82 */ /* 0x000e240000000a00 */
[----:B0-----:R-:W-:-:S06]  /*0150*/  @!P0 IMAD.WIDE R2, R5, 0x4, R2 ;  /* 0x0000000405028825 */ /* 0x001fcc00078e0202 */
[----:B------:R-:W2:Y:S01]  /*0160*/  @!P0 LDG.E R2, desc[UR8][R2.64] ;  /* 0x0000000802028981 */ /* 0x000ea2000c1e1900 */
[----:B------:R-:W-:Y:S01]  /*0170*/  @!P0 MOV R4, 0x400 ;  /* 0x0000040000048802 */ /* 0x000fe20000000f00 */
[----:B------:R-:W-:Y:S01]  /*0180*/  BSSY.RECONVERGENT B0, `(.L_x_0) ;  /* 0x0000146000007945 */ /* 0x000fe20003800200 */
[----:B------:R-:W0:Y:S02]  /*0190*/  @!P0 S2R R5, SR_CgaCtaId ;  /* 0x0000000000058919 */ /* 0x000e240000008800 */
[----:B0-----:R-:W-:-:S04]  /*01a0*/  @!P0 LEA R5, R5, R4, 0x18 ;  /* 0x0000000405058211 */ /* 0x001fc800078ec0ff */
[----:B------:R-:W-:-:S05]  /*01b0*/  @!P0 LEA R5, R20, R5, 0x2 ;  /* 0x0000000514058211 */ /* 0x000fca00078e10ff */
[----:B--2---:R0:W-:Y:S01]  /*01c0*/  @!P0 STS [R5], R2 ;  /* 0x0000000205008388 */ /* 0x0041e20000000800 */
[----:B------:R-:W-:Y:S01]  /*01d0*/  BAR.SYNC.DEFER_BLOCKING 0x0 ;  /* 0x0000000000007b1d */ /* 0x000fe20000010000 */
[----:B-1----:R-:W-:-:S13]  /*01e0*/  ISETP.GE.AND P0, PT, R23, UR5, PT ;  /* 0x0000000517007c0c */ /* 0x002fda000bf06270 */
[----:B0-----:R-:W-:Y:S05]  /*01f0*/  @P0 BRA `(.L_x_1) ;  /* 0x0000001000f80947 */ /* 0x001fea0003800000 */
[----:B------:R-:W-:Y:S01]  /*0200*/  IADD3 R25, PT, PT, RZ, -UR4, RZ ;  /* 0x80000004ff197c10 */ /* 0x000fe2000fffe0ff */
[----:B------:R-:W-:Y:S01]  /*0210*/  USHF.R.S32.HI UR5, URZ, 0x1f, UR4 ;  /* 0x0000001fff057899 */ /* 0x000fe20008011404 */
[----:B------:R-:W-:Y:S01]  /*0220*/  VIMNMX.U32 R4, PT, PT, R21, UR7, PT ;  /* 0x0000000715047c48 */ /* 0x000fe2000bfe0000 */
[----:B------:R-:W-:Y:S01]  /*0230*/  HFMA2 R30, -RZ, RZ, 0, 0 ;  /* 0x00000000ff1e7431 */ /* 0x000fe200000001ff */
[----:B------:R-:W-:Y:S02]  /*0240*/  VIADDMNMX.U32 R25, R25, R0, UR7, PT ;  /* 0x0000000719197e46 */ /* 0x000fe4000b800000 */
[----:B------:R-:W-:Y:S02]  /*0250*/  LOP3.LUT R26, R4, 0x7fc, RZ, 0xc0, !PT ;  /* 0x000007fc041a7812 */ /* 0x000fe400078ec0ff */
[----:B------:R-:W-:Y:S02]  /*0260*/  ISETP.GE.U32.AND P0, PT, R25, 0x4, PT ;  /* 0x000000041900780c */ /* 0x000fe40003f06070 */
[----:B------:R-:W-:-:S02]  /*0270*/  LOP3.LUT R3, R26, 0x1, RZ, 0xfc, !PT ;  /* 0x000000011a037812 */ /* 0x000fc400078efcff */
[----:B------:R-:W-:Y:S02]  /*0280*/  IADD3 R33, P1, PT, R22, UR4, RZ ;  /* 0x0000000416217c10 */ /* 0x000fe4000ff3e0ff */
[----:B------:R-:W-:Y:S02]  /*0290*/  VIMNMX.U32 R3, PT, PT, R4, R3, !PT ;  /* 0x0000000304037248 */ /* 0x000fe40007fe0000 */
[----:B------:R-:W-:Y:S02]  /*02a0*/  LEA.HI.X.SX32 R16, R22, UR5, 0x1, P1 ;  /* 0x0000000516107c11 */ /* 0x000fe400088f0eff */
[C---:B------:R-:W-:Y:S02]  /*02b0*/  LOP3.LUT R2, R4.reuse, 0x4, RZ, 0xc0, !PT ;  /* 0x0000000404027812 */ /* 0x040fe400078ec0ff */
[----:B------:R-:W-:Y:S02]  /*02c0*/  LOP3.LUT R24, R4, 0xc, RZ, 0xc0, !PT ;  /* 0x0000000c04187812 */ /* 0x000fe400078ec0ff */
[----:B------:R-:W-:Y:S01]  /*02d0*/  IADD3 R26, PT, PT, -R26, R3, RZ ;  /* 0x000000031a1a7210 */ /* 0x000fe20007ffe1ff */
[----:B------:R-:W-:Y:S06]  /*02e0*/  @!P0 BRA `(.L_x_2) ;  /* 0x0000000800888947 */ /* 0x000fec0003800000 */
[----:B------:R-:W-:Y:S02]  /*02f0*/  SHF.R.U32.HI R17, RZ, 0x2, R4 ;  /* 0x00000002ff117819 */ /* 0x000fe40000011604 */
[----:B------:R-:W-:Y:S02]  /*0300*/  VIMNMX.U32 R5, PT, PT, R21, UR7, PT ;  /* 0x0000000715057c48 */ /* 0x000fe4000bfe0000 */
[----:B------:R-:W-:Y:S02]  /*0310*/  IADD3 R4, PT, PT, R17, -0x1, RZ ;  /* 0xffffffff11047810 */ /* 0x000fe40007ffe0ff */
[----:B------:R-:W-:Y:S02]  /*0320*/  LOP3.LUT P0, RZ, R5, 0x1c, RZ, 0xc0, !PT ;  /* 0x0000001c05ff7812 */ /* 0x000fe4000780c0ff */
[----:B------:R-:W-:Y:S02]  /*0330*/  ISETP.GE.U32.AND P1, PT, R4, 0x7, PT ;  /* 0x000000070400780c */ /* 0x000fe40003f26070 */
[----:B------:R-:W-:-:S02]  /*0340*/  MOV R30, RZ ;  /* 0x000000ff001e7202 */ /* 0x000fc40000000f00 */
[----:B------:R-:W-:-:S09]  /*0350*/  MOV R27, RZ ;  /* 0x000000ff001b7202 */ /* 0x000fd20000000f00 */
[----:B------:R-:W-:Y:S05]  /*0360*/  @!P1 BRA `(.L_x_3) ;  /* 0x00000004002c9947 */ /* 0x000fea0003800000 */
[----:B------:R-:W0:Y:S01]  /*0370*/  LDCU.64 UR10, c[0x0][0x390] ;  /* 0x00007200ff0a77ac */ /* 0x000e220008000a00 */
[----:B------:R-:W1:Y:S01]  /*0380*/  S2UR UR6, SR_CgaCtaId ;  /* 0x00000000000679c3 */ /* 0x000e620000008800 */
[C---:B------:R-:W-:Y:S01]  /*0390*/  LOP3.LUT R18, R17.reuse, 0x3ffffff8, RZ, 0xc0, !PT ;  /* 0x3ffffff811127812 */ /* 0x040fe200078ec0ff */
[----:B------:R-:W-:Y:S01]  /*03a0*/  UMOV UR5, 0x400 ;  /* 0x0000040000057882 */ /* 0x000fe20000000000 */
[----:B------:R-:W-:Y:S02]  /*03b0*/  LOP3.LUT R27, R17, 0x1f8, RZ, 0xc0, !PT ;  /* 0x000001f8111b7812 */ /* 0x000fe400078ec0ff */
[----:B------:R-:W-:Y:S02]  /*03c0*/  MOV R30, RZ ;  /* 0x000000ff001e7202 */ /* 0x000fe40000000f00 */
[----:B------:R-:W-:Y:S02]  /*03d0*/  IADD3 R18, PT, PT, -R18, RZ, RZ ;  /* 0x000000ff12127210 */ /* 0x000fe40007ffe1ff */
[----:B0-----:R-:W-:-:S04]  /*03e0*/  LEA R32, P1, R33, UR10, 0x2 ;  /* 0x0000000a21207c11 */ /* 0x001fc8000f8210ff */
[----:B------:R-:W-:Y:S02]  /*03f0*/  IADD3 R32, P2, PT, R32, 0x40, RZ ;  /* 0x0000004020207810 */ /* 0x000fe40007f5e0ff */
[----:B------:R-:W-:Y:S01]  /*0400*/  LEA.HI.X R33, R33, UR11, R16, 0x2, P1 ;  /* 0x0000000b21217c11 */ /* 0x000fe200088f1410 */
[----:B-1----:R-:W-:-:S03]  /*0410*/  ULEA UR5, UR6, UR5, 0x18 ;  /* 0x0000000506057291 */ /* 0x002fc6000f8ec0ff */
[----:B------:R-:W-:Y:S01]  /*0420*/  IADD3.X R33, PT, PT, RZ, R33, RZ, P2, !PT ;  /* 0x00000021ff217210 */ /* 0x000fe200017fe4ff */
[----:B------:R-:W-:-:S12]  /*0430*/  UIADD3 UR5, UPT, UPT, UR5, 0x40, URZ ;  /* 0x0000004005057890 */ /* 0x000fd8000fffe0ff */
.L_x_4:
[----:B------:R-:W2:Y:S04]  /*0440*/  LDG.E.128 R8, desc[UR8][R32.64+-0x40] ;  /* 0xffffc00820087981 */ /* 0x000ea8000c1e1d00 */
[----:B------:R-:W3:Y:S04]  /*0450*/  LDG.E.128 R4, desc[UR8][R32.64+-0x30] ;  /* 0xffffd00820047981 */ /* 0x000ee8000c1e1d00 */
[----:B------:R-:W2:Y:S02]  /*0460*/  LDS.128 R12, [UR5+-0x40] ;  /* 0xffffc005ff0c7984 */ /* 0x000ea40008000c00 */
[----:B--2---:R-:W-:-:S04]  /*0470*/  FMUL R9, R9, R13 ;  /* 0x0000000d09097220 */ /* 0x004fc80000400000 */
[----:B------:R-:W-:-:S04]  /*0480*/  FFMA R9, R8, R12, R9 ;  /* 0x0000000c08097223 */ /* 0x000fc80000000009 */
[----:B------:R-:W-:-:S04]  /*0490*/  FFMA R10, R10, R14, R9 ;  /* 0x0000000e0a0a7223 */ /* 0x000fc80000000009 */
[----:B------:R-:W-:Y:S02]  /*04a0*/  FFMA R11, R11, R15, R10 ;  /* 0x0000000f0b0b7223 */ /* 0x000fe4000000000a */
[----:B------:R-:W3:Y:S02]  /*04b0*/  LDS.128 R12, [UR5+-0x30] ;  /* 0xffffd005ff0c7984 */ /* 0x000ee40008000c00 */
[----:B------:R-:W-:Y:S02]  /*04c0*/  FADD R19, R11, R30 ;  /* 0x0000001e0b137221 */ /* 0x000fe40000000000 */
[----:B------:R-:W2:Y:S01]  /*04d0*/  LDG.E.128 R8, desc[UR8][R32.64+-0x20] ;  /* 0xffffe00820087981 */ /* 0x000ea2000c1e1d00 */
[----:B---3--:R-:W-:-:S04]  /*04e0*/  FMUL R5, R5, R13 ;  /* 0x0000000d05057220 */ /* 0x008fc80000400000 */
[----:B------:R-:W-:-:S04]  /*04f0*/  FFMA R5, R4, R12, R5 ;  /* 0x0000000c04057223 */ /* 0x000fc80000000005 */
[----:B------:R-:W-:-:S04]  /*0500*/  FFMA R6, R6, R14, R5 ;  /* 0x0000000e06067223 */ /* 0x000fc80000000005 */
[----:B------:R-:W-:Y:S02]  /*0510*/  FFMA R6, R7, R15, R6 ;  /* 0x0000000f07067223 */ /* 0x000fe40000000006 */
[----:B------:R-:W2:Y:S02]  /*0520*/  LDS.128 R12, [UR5+-0x20] ;  /* 0xffffe005ff0c7984 */ /* 0x000ea40008000c00 */
[----:B------:R-:W-:Y:S02]  /*0530*/  FADD R19, R19, R6 ;  /* 0x0000000613137221 */ /* 0x000fe40000000000 */
[----:B------:R-:W3:Y:S01]  /*0540*/  LDG.E.128 R4, desc[UR8][R32.64+-0x10] ;  /* 0xfffff00820047981 */ /* 0x000ee2000c1e1d00 */
        /* <DEDUP_REMOVED lines=11> */
[----:B------:R-:W2:Y:S02]  /*0600*/  LDS.128 R12, [UR5] ;  /* 0x00000005ff0c7984 */ /* 0x000ea40008000c00 */
[----:B------:R-:W-:Y:S02]  /*0610*/  FADD R19, R19, R6 ;  /* 0x0000000613137221 */ /* 0x000fe40000000000 */
[----:B------:R-:W3:Y:S01]  /*0620*/  LDG.E.128 R4, desc[UR8][R32.64+0x10] ;  /* 0x0000100820047981 */ /* 0x000ee2000c1e1d00 */
[----:B--2---:R-:W-:-:S04]  /*0630*/  FMUL R9, R9, R13 ;  /* 0x0000000d09097220 */ /* 0x004fc80000400000 */
[----:B------:R-:W-:-:S04]  /*0640*/  FFMA R9, R8, R12, R9 ;  /* 0x0000000c08097223 */ /* 0x000fc80000000009 */
[----:B------:R-:W-:-:S04]  /*0650*/  FFMA R10, R10, R14, R9 ;  /* 0x0000000e0a0a7223 */ /* 0x000fc80000000009 */
[----:B------:R-:W-:Y:S02]  /*0660*/  FFMA R10, R11, R15, R10 ;  /* 0x0000000f0b0a7223 */ /* 0x000fe4000000000a */
[----:B------:R-:W3:Y:S02]  /*0670*/  LDS.128 R12, [UR5+0x10] ;  /* 0x00001005ff0c7984 */ /* 0x000ee40008000c00 */
[----:B------:R-:W-:Y:S02]  /*0680*/  FADD R19, R19, R10 ;  /* 0x0000000a13137221 */ /* 0x000fe40000000000 */
[----:B------:R-:W2:Y:S01]  /*0690*/  LDG.E.128 R8, desc[UR8][R32.64+0x20] ;  /* 0x0000200820087981 */ /* 0x000ea2000c1e1d00 */
[----:B---3--:R-:W-:-:S04]  /*06a0*/  FMUL R5, R5, R13 ;  /* 0x0000000d05057220 */ /* 0x008fc80000400000 */
[----:B------:R-:W-:-:S04]  /*06b0*/  FFMA R5, R4, R12, R5 ;  /* 0x0000000c04057223 */ /* 0x000fc80000000005 */
[----:B------:R-:W-:-:S04]  /*06c0*/  FFMA R6, R6, R14, R5 ;  /* 0x0000000e06067223 */ /* 0x000fc80000000005 */
[----:B------:R-:W-:Y:S02]  /*06d0*/  FFMA R6, R7, R15, R6 ;  /* 0x0000000f07067223 */ /* 0x000fe40000000006 */
[----:B------:R0:W3:Y:S02]  /*06e0*/  LDG.E.128 R12, desc[UR8][R32.64+0x30] ;  /* 0x00003008200c7981 */ /* 0x0000e4000c1e1d00 */
[----:B------:R-:W-:Y:S02]  /*06f0*/  FADD R19, R19, R6 ;  /* 0x0000000613137221 */ /* 0x000fe40000000000 */
[----:B------:R-:W2:Y:S01]  /*0700*/  LDS.128 R4, [UR5+0x20] ;  /* 0x00002005ff047984 */ /* 0x000ea20008000c00 */
[----:B------:R-:W-:-:S04]  /*0710*/  IADD3 R18, PT, PT, R18, 0x8, RZ ;  /* 0x0000000812127810 */ /* 0x000fc80007ffe0ff */
[----:B------:R-:W-:Y:S02]  /*0720*/  ISETP.NE.AND P1, PT, R18, RZ, PT ;  /* 0x000000ff1200720c */ /* 0x000fe40003f25270 */
[----:B0-----:R-:W-:-:S04]  /*0730*/  IADD3 R32, P2, PT, R32, 0x80, RZ ;  /* 0x0000008020207810 */ /* 0x001fc80007f5e0ff */
[----:B------:R-:W-:Y:S01]  /*0740*/  IADD3.X R33, PT, PT, RZ, R33, RZ, P2, !PT ;  /* 0x00000021ff217210 */ /* 0x000fe200017fe4ff */
[----:B--2---:R-:W-:-:S04]  /*0750*/  FMUL R5, R9, R5 ;  /* 0x0000000509057220 */ /* 0x004fc80000400000 */
[----:B------:R-:W-:-:S04]  /*0760*/  FFMA R5, R8, R4, R5 ;  /* 0x0000000408057223 */ /* 0x000fc80000000005 */
[----:B------:R-:W-:-:S04]  /*0770*/  FFMA R6, R10, R6, R5 ;  /* 0x000000060a067223 */ /* 0x000fc80000000005 */
[----:B------:R-:W-:-:S04]  /*0780*/  FFMA R6, R11, R7, R6 ;  /* 0x000000070b067223 */ /* 0x000fc80000000006 */
[----:B------:R-:W-:Y:S02]  /*0790*/  FADD R19, R19, R6 ;  /* 0x0000000613137221 */ /* 0x000fe40000000000 */
[----:B------:R-:W3:Y:S01]  /*07a0*/  LDS.128 R4, [UR5+0x30] ;  /* 0x00003005ff047984 */ /* 0x000ee20008000c00 */
[----:B------:R-:W-:Y:S01]  /*07b0*/  UIADD3 UR5, UPT, UPT, UR5, 0x80, URZ ;  /* 0x0000008005057890 */ /* 0x000fe2000fffe0ff */
[----:B---3--:R-:W-:-:S04]  /*07c0*/  FMUL R5, R13, R5 ;  /* 0x000000050d057220 */ /* 0x008fc80000400000 */
[----:B------:R-:W-:-:S04]  /*07d0*/  FFMA R5, R12, R4, R5 ;  /* 0x000000040c057223 */ /* 0x000fc80000000005 */
[----:B------:R-:W-:-:S04]  /*07e0*/  FFMA R6, R14, R6, R5 ;  /* 0x000000060e067223 */ /* 0x000fc80000000005 */
[----:B------:R-:W-:-:S04]  /*07f0*/  FFMA R6, R15, R7, R6 ;  /* 0x000000070f067223 */ /* 0x000fc80000000006 */
[----:B------:R-:W-:Y:S01]  /*0800*/  FADD R30, R19, R6 ;  /* 0x00000006131e7221 */ /* 0x000fe20000000000 */
[----:B------:R-:W-:Y:S06]  /*0810*/  @P1 BRA `(.L_x_4) ;  /* 0xfffffffc00081947 */ /* 0x000fec000383ffff */
.L_x_3:
[----:B------:R-:W-:Y:S05]  /*0820*/  @!P0 BRA `(.L_x_2) ;  /* 0x0000000400388947 */ /* 0x000fea0003800000 */
[----:B------:R-:W0:Y:S01]  /*0830*/  LDCU.64 UR10, c[0x0][0x390] ;  /* 0x00007200ff0a77ac */ /* 0x000e220008000a00 */
[----:B------:R-:W-:Y:S02]  /*0840*/  LOP3.LUT R17, R17, 0x7, RZ, 0xc0, !PT ;  /* 0x0000000711117812 */ /* 0x000fe400078ec0ff */
[----:B------:R-:W-:Y:S02]  /*0850*/  IADD3 R5, PT, PT, R22, UR4, RZ ;  /* 0x0000000416057c10 */ /* 0x000fe4000fffe0ff */
[----:B------:R-:W-:Y:S02]  /*0860*/  IADD3 R17, PT, PT, R17, -0x1, RZ ;  /* 0xffffffff11117810 */ /* 0x000fe40007ffe0ff */
[----:B------:R-:W-:Y:S02]  /*0870*/  ISETP.NE.AND P1, PT, R24, RZ, PT ;  /* 0x000000ff1800720c */ /* 0x000fe40003f25270 */
[----:B------:R-:W-:Y:S02]  /*0880*/  ISETP.GE.U32.AND P0, PT, R17, 0x3, PT ;  /* 0x000000031100780c */ /* 0x000fe40003f06070 */
[----:B0-----:R-:W-:-:S04]  /*0890*/  LEA R32, P2, R5, UR10, 0x2 ;  /* 0x0000000a05207c11 */ /* 0x001fc8000f8410ff */
[----:B------:R-:W-:-:S07]  /*08a0*/  LEA.HI.X R33, R5, UR11, R16, 0x2, P2 ;  /* 0x0000000b05217c11 */ /* 0x000fce00090f1410 */
[----:B------:R-:W-:Y:S05]  /*08b0*/  @!P0 BRA `(.L_x_5) ;  /* 0x0000000000888947 */ /* 0x000fea0003800000 */
[----:B------:R-:W-:-:S05]  /*08c0*/  IMAD.WIDE.U32 R34, R27, 0x10, R32 ;  /* 0x000000101b227825 */ /* 0x000fca00078e0020 */
[----:B------:R-:W2:Y:S01]  /*08d0*/  LDG.E.128 R8, desc[UR8][R34.64] ;  /* 0x0000000822087981 */ /* 0x000ea2000c1e1d00 */
[----:B------:R-:W-:Y:S01]  /*08e0*/  MOV R4, 0x400 ;  /* 0x0000040000047802 */ /* 0x000fe20000000f00 */
[----:B------:R-:W0:Y:S02]  /*08f0*/  S2R R5, SR_CgaCtaId ;  /* 0x0000000000057919 */ /* 0x000e240000008800 */
[----:B------:R-:W3:Y:S01]  /*0900*/  LDG.E.128 R16, desc[UR8][R34.64+0x30] ;  /* 0x0000300822107981 */ /* 0x000ee2000c1e1d00 */
[----:B0-----:R-:W-:-:S04]  /*0910*/  LEA R4, R5, R4, 0x18 ;  /* 0x0000000405047211 */ /* 0x001fc800078ec0ff */
[----:B------:R-:W-:Y:S02]  /*0920*/  LEA R31, R27, R4, 0x4 ;  /* 0x000000041b1f7211 */ /* 0x000fe400078e20ff */
[----:B------:R-:W4:Y:S04]  /*0930*/  LDG.E.128 R4, desc[UR8][R34.64+0x10] ;  /* 0x0000100822047981 */ /* 0x000f28000c1e1d00 */
[----:B------:R-:W2:Y:S02]  /*0940*/  LDS.128 R12, [R31] ;  /* 0x000000001f0c7984 */ /* 0x000ea40000000c00 */
[----:B--2---:R-:W-:-:S04]  /*0950*/  FMUL R9, R9, R13 ;  /* 0x0000000d09097220 */ /* 0x004fc80000400000 */
[----:B------:R-:W-:-:S04]  /*0960*/  FFMA R9, R8, R12, R9 ;  /* 0x0000000c08097223 */ /* 0x000fc80000000009 */
[----:B------:R-:W-:-:S04]  /*0970*/  FFMA R10, R10, R14, R9 ;  /* 0x0000000e0a0a7223 */ /* 0x000fc80000000009 */
[----:B------:R-:W-:Y:S02]  /*0980*/  FFMA R11, R11, R15, R10 ;  /* 0x0000000f0b0b7223 */ /* 0x000fe4000000000a */
[----:B------:R-:W2:Y:S02]  /*0990*/  LDG.E.128 R12, desc[UR8][R34.64+0x20] ;  /* 0x00002008220c7981 */ /* 0x000ea4000c1e1d00 */
[----:B------:R-:W-:Y:S02]  /*09a0*/  FADD R30, R30, R11 ;  /* 0x0000000b1e1e7221 */ /* 0x000fe40000000000 */
[----:B------:R-:W4:Y:S02]  /*09b0*/  LDS.128 R8, [R31+0x10] ;  /* 0x000010001f087984 */ /* 0x000f240000000c00 */
[----:B----4-:R-:W-:-:S04]  /*09c0*/  FMUL R5, R5, R9 ;  /* 0x0000000905057220 */ /* 0x010fc80000400000 */
[----:B------:R-:W-:-:S04]  /*09d0*/  FFMA R5, R4, R8, R5 ;  /* 0x0000000804057223 */ /* 0x000fc80000000005 */
[----:B------:R-:W-:-:S04]  /*09e0*/  FFMA R6, R6, R10, R5 ;  /* 0x0000000a06067223 */ /* 0x000fc80000000005 */
[----:B------:R-:W-:-:S04]  /*09f0*/  FFMA R7, R7, R11, R6 ;  /* 0x0000000b07077223 */ /* 0x000fc80000000006 */
[----:B------:R-:W-:Y:S02]  /*0a00*/  FADD R8, R30, R7 ;  /* 0x000000071e087221 */ /* 0x000fe40000000000 */
[----:B------:R-:W2:Y:S01]  /*0a10*/  LDS.128 R4, [R31+0x20] ;  /* 0x000020001f047984 */ /* 0x000ea20000000c00 */
[----:B------:R-:W-:Y:S01]  /*0a20*/  IADD3 R27, PT, PT, R27, 0x4, RZ ;  /* 0x000000041b1b7810 */ /* 0x000fe20007ffe0ff */
[----:B--2---:R-:W-:-:S04]  /*0a30*/  FMUL R5, R13, R5 ;  /* 0x000000050d057220 */ /* 0x004fc80000400000 */
[----:B------:R-:W-:-:S04]  /*0a40*/  FFMA R5, R12, R4, R5 ;  /* 0x000000040c057223 */ /* 0x000fc80000000005 */
[----:B------:R-:W-:-:S04]  /*0a50*/  FFMA R6, R14, R6, R5 ;  /* 0x000000060e067223 */ /* 0x000fc80000000005 */
[----:B------:R-:W-:Y:S02]  /*0a60*/  FFMA R15, R15, R7, R6 ;  /* 0x000000070f0f7223 */ /* 0x000fe40000000006 */
[----:B------:R-:W3:Y:S02]  /*0a70*/  LDS.128 R4, [R31+0x30] ;  /* 0x000030001f047984 */ /* 0x000ee40000000c00 */
[----:B------:R-:W-:Y:S01]  /*0a80*/  FADD R8, R8, R15 ;  /* 0x0000000f08087221 */ /* 0x000fe20000000000 */
[----:B---3--:R-:W-:-:S04]  /*0a90*/  FMUL R5, R17, R5 ;  /* 0x0000000511057220 */ /* 0x008fc80000400000 */
[----:B------:R-:W-:-:S04]  /*0aa0*/  FFMA R5, R16, R4, R5 ;  /* 0x0000000410057223 */ /* 0x000fc80000000005 */
[----:B------:R-:W-:-:S04]  /*0ab0*/  FFMA R6, R18, R6, R5 ;  /* 0x0000000612067223 */ /* 0x000fc80000000005 */
[----:B------:R-:W-:-:S04]  /*0ac0*/  FFMA R7, R19, R7, R6 ;  /* 0x0000000713077223 */ /* 0x000fc80000000006 */
[----:B------:R-:W-:-:S07]  /*0ad0*/  FADD R30, R8, R7 ;  /* 0x00000007081e7221 */ /* 0x000fce0000000000 */
.L_x_5:
[----:B------:R-:W-:Y:S05]  /*0ae0*/  @!P1 BRA `(.L_x_2) ;  /* 0x0000000000889947 */ /* 0x000fea0003800000 */
[----:B------:R-:W-:-:S13]  /*0af0*/  ISETP.NE.AND P0, PT, R24, 0x4, PT ;  /* 0x000000041800780c */ /* 0x000fda0003f05270 */
[----:B------:R-:W-:-:S05]  /*0b00*/  @P0 IMAD.WIDE.U32 R34, R27, 0x10, R32 ;  /* 0x000000101b220825 */ /* 0x000fca00078e0020 */
[----:B------:R-:W2:Y:S04]  /*0b10*/  @P0 LDG.E.128 R12, desc[UR8][R34.64] ;  /* 0x00000008220c0981 */ /* 0x000ea8000c1e1d00 */
[----:B------:R-:W3:Y:S01]  /*0b20*/  @P0 LDG.E.128 R8, desc[UR8][R34.64+0x10] ;  /* 0x0000100822080981 */ /* 0x000ee2000c1e1d00 */
[----:B------:R-:W0:Y:S01]  /*0b30*/  @P0 S2R R5, SR_CgaCtaId ;  /* 0x0000000000050919 */ /* 0x000e220000008800 */
[----:B------:R-:W-:Y:S02]  /*0b40*/  @P0 MOV R4, 0x400 ;  /* 0x0000040000040802 */ /* 0x000fe40000000f00 */
[----:B------:R-:W-:Y:S02]  /*0b50*/  ISETP.NE.AND P1, PT, R2, RZ, PT ;  /* 0x000000ff0200720c */ /* 0x000fe40003f25270 */
[----:B0-----:R-:W-:-:S04]  /*0b60*/  @P0 LEA R4, R5, R4, 0x18 ;  /* 0x0000000405040211 */ /* 0x001fc800078ec0ff */
[C---:B------:R-:W-:Y:S02]  /*0b70*/  @P0 LEA R31, R27.reuse, R4, 0x4 ;  /* 0x000000041b1f0211 */ /* 0x040fe400078e20ff */
[----:B------:R-:W-:-:S03]  /*0b80*/  @P0 IADD3 R27, PT, PT, R27, 0x2, RZ ;  /* 0x000000021b1b0810 */ /* 0x000fc60007ffe0ff */
[----:B------:R-:W2:Y:S02]  /*0b90*/  @P0 LDS.128 R16, [R31] ;  /* 0x000000001f100984 */ /* 0x000ea40000000c00 */
[----:B------:R-:W-:-:S06]  /*0ba0*/  @P1 IMAD.WIDE.U32 R4, R27, 0x10, R32 ;  /* 0x000000101b041825 */ /* 0x000fcc00078e0020 */
[----:B------:R-:W4:Y:S01]  /*0bb0*/  @P1 LDG.E.128 R4, desc[UR8][R4.64] ;  /* 0x0000000804041981 */ /* 0x000f22000c1e1d00 */
[----:B--2---:R-:W-:-:S04]  /*0bc0*/  @P0 FMUL R13, R13, R17 ;  /* 0x000000110d0d0220 */ /* 0x004fc80000400000 */
[----:B------:R-:W-:-:S04]  /*0bd0*/  @P0 FFMA R13, R12, R16, R13 ;  /* 0x000000100c0d0223 */ /* 0x000fc8000000000d */
[----:B------:R-:W-:-:S04]  /*0be0*/  @P0 FFMA R14, R14, R18, R13 ;  /* 0x000000120e0e0223 */ /* 0x000fc8000000000d */
[----:B------:R-:W-:Y:S02]  /*0bf0*/  @P0 FFMA R33, R15, R19, R14 ;  /* 0x000000130f210223 */ /* 0x000fe4000000000e */
[----:B------:R-:W3:Y:S02]  /*0c00*/  @P0 LDS.128 R12, [R31+0x10] ;  /* 0x000010001f0c0984 */ /* 0x000ee40000000c00 */
[----:B---3--:R-:W-:Y:S02]  /*0c10*/  @P0 FMUL R9, R9, R13 ;  /* 0x0000000d09090220 */ /* 0x008fe40000400000 */
[----:B------:R-:W0:Y:S02]  /*0c20*/  @P1 S2R R13, SR_CgaCtaId ;  /* 0x00000000000d1919 */ /* 0x000e240000008800 */
[----:B------:R-:W-:Y:S01]  /*0c30*/  @P0 FFMA R9, R8, R12, R9 ;  /* 0x0000000c08090223 */ /* 0x000fe20000000009 */
[----:B------:R-:W-:-:S04]  /*0c40*/  @P1 MOV R8, 0x400 ;  /* 0x0000040000081802 */ /* 0x000fc80000000f00 */
[----:B0-----:R-:W-:-:S04]  /*0c50*/  @P1 LEA R8, R13, R8, 0x18 ;  /* 0x000000080d081211 */ /* 0x001fc800078ec0ff */
[----:B------:R-:W-:-:S06]  /*0c60*/  @P1 LEA R16, R27, R8, 0x4 ;  /* 0x000000081b101211 */ /* 0x000fcc00078e20ff */
[----:B------:R-:W4:Y:S01]  /*0c70*/  @P1 LDS.128 R16, [R16] ;  /* 0x0000000010101984 */ /* 0x000f220000000c00 */
[----:B------:R-:W-:Y:S01]  /*0c80*/  @P0 FFMA R10, R10, R14, R9 ;  /* 0x0000000e0a0a0223 */ /* 0x000fe20000000009 */
[----:B------:R-:W-:-:S03]  /*0c90*/  @P0 FADD R33, R30, R33 ;  /* 0x000000211e210221 */ /* 0x000fc60000000000 */
[----:B------:R-:W-:-:S04]  /*0ca0*/  @P0 FFMA R10, R11, R15, R10 ;  /* 0x0000000f0b0a0223 */ /* 0x000fc8000000000a */
[----:B------:R-:W-:Y:S01]  /*0cb0*/  @P0 FADD R30, R33, R10 ;  /* 0x0000000a211e0221 */ /* 0x000fe20000000000 */
[----:B----4-:R-:W-:-:S04]  /*0cc0*/  @P1 FMUL R5, R5, R17 ;  /* 0x0000001105051220 */ /* 0x010fc80000400000 */
[----:B------:R-:W-:-:S04]  /*0cd0*/  @P1 FFMA R5, R4, R16, R5 ;  /* 0x0000001004051223 */ /* 0x000fc80000000005 */
[----:B------:R-:W-:-:S04]  /*0ce0*/  @P1 FFMA R6, R6, R18, R5 ;  /* 0x0000001206061223 */ /* 0x000fc80000000005 */
[----:B------:R-:W-:-:S04]  /*0cf0*/  @P1 FFMA R7, R7, R19, R6 ;  /* 0x0000001307071223 */ /* 0x000fc80000000006 */
[----:B------:R-:W-:-:S07]  /*0d00*/  @P1 FADD R30, R30, R7 ;  /* 0x000000071e1e1221 */ /* 0x000fce0000000000 */
.L_x_2:
[----:B------:R-:W-:-:S04]  /*0d10*/  LOP3.LUT R13, R25, 0x7fc, RZ, 0xc0, !PT ;  /* 0x000007fc190d7812 */ /* 0x000fc800078ec0ff */
[----:B------:R-:W-:-:S13]  /*0d20*/  ISETP.NE.AND P0, PT, R13, R25, PT ;  /* 0x000000190d00720c */ /* 0x000fda0003f05270 */
[----:B------:R-:W-:Y:S05]  /*0d30*/  @!P0 BRA `(.L_x_6) ;  /* 0x0000000800108947 */ /* 0x000fea0003800000 */
[----:B------:R-:W-:Y:S02]  /*0d40*/  VIMNMX.U32 R4, PT, PT, R21, UR7, PT ;  /* 0x0000000715047c48 */ /* 0x000fe4000bfe0000 */
[----:B------:R-:W-:Y:S02]  /*0d50*/  LOP3.LUT P1, RZ, R26, 0xf, RZ, 0xc0, !PT ;  /* 0x0000000f1aff7812 */ /* 0x000fe4000782c0ff */
[----:B------:R-:W-:Y:S02]  /*0d60*/  LOP3.LUT R4, R4, 0x7fc, RZ, 0xc0, !PT ;  /* 0x000007fc04047812 */ /* 0x000fe400078ec0ff */
[----:B------:R-:W-:Y:S02]  /*0d70*/  IADD3 R12, PT, PT, R22, UR4, RZ ;  /* 0x00000004160c7c10 */ /* 0x000fe4000fffe0ff */
[----:B------:R-:W-:-:S04]  /*0d80*/  IADD3 R4, PT, PT, R4, -R3, RZ ;  /* 0x8000000304047210 */ /* 0x000fc80007ffe0ff */
[----:B------:R-:W-:-:S13]  /*0d90*/  ISETP.GT.U32.AND P0, PT, R4, -0x10, PT ;  /* 0xfffffff00400780c */ /* 0x000fda0003f04070 */
[----:B------:R-:W-:Y:S05]  /*0da0*/  @P0 BRA `(.L_x_7) ;  /* 0x0000000000c40947 */ /* 0x000fea0003800000 */
[----:B------:R-:W0:Y:S01]  /*0db0*/  S2R R5, SR_CgaCtaId ;  /* 0x0000000000057919 */ /* 0x000e220000008800 */
[----:B------:R-:W-:Y:S01]  /*0dc0*/  MOV R14, 0x400 ;  /* 0x00000400000e7802 */ /* 0x000fe20000000f00 */
[----:B------:R-:W-:Y:S01]  /*0dd0*/  UMOV UR5, URZ ;  /* 0x000000ff00057c82 */ /* 0x000fe20008000000 */
[----:B------:R-:W-:Y:S02]  /*0de0*/  LOP3.LUT R26, R26, 0xfffffff0, RZ, 0xc0, !PT ;  /* 0xfffffff01a1a7812 */ /* 0x000fe400078ec0ff */
[----:B0-----:R-:W-:-:S07]  /*0df0*/  LEA R14, R5, R14, 0x18 ;  /* 0x0000000e050e7211 */ /* 0x001fce00078ec0ff */
.L_x_8:
[----:B------:R-:W0:Y:S01]  /*0e00*/  LDC.64 R16, c[0x0][0x390] ;  /* 0x0000e400ff107b82 */ /* 0x000e220000000a00 */
[----:B------:R-:W-:-:S05]  /*0e10*/  IADD3 R5, PT, PT, R12, R13, RZ ;  /* 0x0000000d0c057210 */ /* 0x000fca0007ffe0ff */
[----:B0-----:R-:W-:-:S05]  /*0e20*/  IMAD.WIDE R16, R5, 0x4, R16 ;  /* 0x0000000405107825 */ /* 0x001fca00078e0210 */
[----:B------:R-:W2:Y:S04]  /*0e30*/  LDG.E R9, desc[UR8][R16.64] ;  /* 0x0000000810097981 */ /* 0x000ea8000c1e1900 */
[----:B------:R-:W3:Y:S01]  /*0e40*/  LDG.E R8, desc[UR8][R16.64+0x4] ;  /* 0x0000040810087981 */ /* 0x000ee2000c1e1900 */
[----:B------:R-:W-:-:S03]  /*0e50*/  LEA R15, R13, R14, 0x2 ;  /* 0x0000000e0d0f7211 */ /* 0x000fc600078e10ff */
[----:B------:R-:W4:Y:S04]  /*0e60*/  LDG.E R11, desc[UR8][R16.64+0x8] ;  /* 0x00000808100b7981 */ /* 0x000f28000c1e1900 */
[----:B------:R-:W5:Y:S04]  /*0e70*/  LDG.E R10, desc[UR8][R16.64+0xc] ;  /* 0x00000c08100a7981 */ /* 0x000f68000c1e1900 */
[----:B------:R-:W2:Y:S04]  /*0e80*/  LDS.128 R4, [R15] ;  /* 0x000000000f047984 */ /* 0x000ea80000000c00 */
[----:B------:R-:W5:Y:S04]  /*0e90*/  LDG.E R18, desc[UR8][R16.64+0x1c] ;  /* 0x00001c0810127981 */ /* 0x000f68000c1e1900 */
[----:B------:R-:W5:Y:S01]  /*0ea0*/  LDG.E R19, desc[UR8][R16.64+0x30] ;  /* 0x0000300810137981 */ /* 0x000f62000c1e1900 */
[----:B--2---:R-:W-:-:S03]  /*0eb0*/  FFMA R4, R9, R4, R30 ;  /* 0x0000000409047223 */ /* 0x004fc6000000001e */
[----:B------:R-:W2:Y:S01]  /*0ec0*/  LDG.E R9, desc[UR8][R16.64+0x10] ;  /* 0x0000100810097981 */ /* 0x000ea2000c1e1900 */
[----:B---3--:R-:W-:-:S03]  /*0ed0*/  FFMA R5, R5, R8, R4 ;  /* 0x0000000805057223 */ /* 0x008fc60000000004 */
[----:B------:R-:W3:Y:S01]  /*0ee0*/  LDG.E R8, desc[UR8][R16.64+0x14] ;  /* 0x0000140810087981 */ /* 0x000ee2000c1e1900 */
[----:B----4-:R-:W-:-:S03]  /*0ef0*/  FFMA R6, R6, R11, R5 ;  /* 0x0000000b06067223 */ /* 0x010fc60000000005 */
[----:B------:R-:W4:Y:S01]  /*0f00*/  LDG.E R11, desc[UR8][R16.64+0x18] ;  /* 0x00001808100b7981 */ /* 0x000f22000c1e1900 */
[----:B-----5:R-:W-:-:S03]  /*0f10*/  FFMA R10, R7, R10, R6 ;  /* 0x0000000a070a7223 */ /* 0x020fc60000000006 */
[----:B------:R-:W2:Y:S04]  /*0f20*/  LDS.128 R4, [R15+0x10] ;  /* 0x000010000f047984 */ /* 0x000ea80000000c00 */
[----:B------:R-:W5:Y:S01]  /*0f30*/  LDG.E R30, desc[UR8][R16.64+0x3c] ;  /* 0x00003c08101e7981 */ /* 0x000f62000c1e1900 */
[----:B--2---:R-:W-:-:S03]  /*0f40*/  FFMA R4, R9, R4, R10 ;  /* 0x0000000409047223 */ /* 0x004fc6000000000a */
[----:B------:R-:W2:Y:S04]  /*0f50*/  LDG.E R9, desc[UR8][R16.64+0x20] ;  /* 0x0000200810097981 */ /* 0x000ea8000c1e1900 */
[----:B------:R-:W5:Y:S01]  /*0f60*/  LDG.E R10, desc[UR8][R16.64+0x24] ;  /* 0x00002408100a7981 */ /* 0x000f62000c1e1900 */
[----:B---3--:R-:W-:-:S04]  /*0f70*/  FFMA R5, R5, R8, R4 ;  /* 0x0000000805057223 */ /* 0x008fc80000000004 */
[----:B----4-:R-:W-:Y:S02]  /*0f80*/  FFMA R6, R6, R11, R5 ;  /* 0x0000000b06067223 */ /* 0x010fe40000000005 */
[----:B------:R-:W3:Y:S02]  /*0f90*/  LDG.E R11, desc[UR8][R16.64+0x28] ;  /* 0x00002808100b7981 */ /* 0x000ee4000c1e1900 */
[----:B------:R-:W-:Y:S02]  /*0fa0*/  FFMA R8, R7, R18, R6 ;  /* 0x0000001207087223 */ /* 0x000fe40000000006 */
[----:B------:R-:W2:Y:S04]  /*0fb0*/  LDS.128 R4, [R15+0x20] ;  /* 0x000020000f047984 */ /* 0x000ea80000000c00 */
[----:B------:R-:W4:Y:S01]  /*0fc0*/  LDG.E R18, desc[UR8][R16.64+0x2c] ;  /* 0x00002c0810127981 */ /* 0x000f22000c1e1900 */
[----:B--2---:R-:W-:-:S04]  /*0fd0*/  FFMA R4, R9, R4, R8 ;  /* 0x0000000409047223 */ /* 0x004fc80000000008 */
[----:B-----5:R-:W-:Y:S02]  /*0fe0*/  FFMA R9, R5, R10, R4 ;  /* 0x0000000a05097223 */ /* 0x020fe40000000004 */
[----:B------:R-:W2:Y:S04]  /*0ff0*/  LDG.E R4, desc[UR8][R16.64+0x34] ;  /* 0x0000340810047981 */ /* 0x000ea8000c1e1900 */
[----:B------:R-:W5:Y:S01]  /*1000*/  LDG.E R5, desc[UR8][R16.64+0x38] ;  /* 0x0000380810057981 */ /* 0x000f62000c1e1900 */
[----:B---3--:R-:W-:-:S03]  /*1010*/  FFMA R6, R6, R11, R9 ;  /* 0x0000000b06067223 */ /* 0x008fc60000000009 */
[----:B------:R-:W0:Y:S01]  /*1020*/  LDS.128 R8, [R15+0x30] ;  /* 0x000030000f087984 */ /* 0x000e220000000c00 */
[----:B------:R-:W-:Y:S01]  /*1030*/  UIADD3 UR5, UPT, UPT, UR5, 0x10, URZ ;  /* 0x0000001005057890 */ /* 0x000fe2000fffe0ff */
[----:B----4-:R-:W-:-:S05]  /*1040*/  FFMA R6, R7, R18, R6 ;  /* 0x0000001207067223 */ /* 0x010fca0000000006 */
[----:B------:R-:W-:Y:S02]  /*1050*/  ISETP.NE.AND P0, PT, R26, UR5, PT ;  /* 0x000000051a007c0c */ /* 0x000fe4000bf05270 */
[----:B------:R-:W-:Y:S01]  /*1060*/  IADD3 R13, PT, PT, R13, 0x10, RZ ;  /* 0x000000100d0d7810 */ /* 0x000fe20007ffe0ff */
[----:B0-----:R-:W-:-:S04]  /*1070*/  FFMA R6, R19, R8, R6 ;  /* 0x0000000813067223 */ /* 0x001fc80000000006 */
[----:B--2---:R-:W-:-:S04]  /*1080*/  FFMA R9, R9, R4, R6 ;  /* 0x0000000409097223 */ /* 0x004fc80000000006 */
[----:B-----5:R-:W-:-:S04]  /*1090*/  FFMA R10, R10, R5, R9 ;  /* 0x000000050a0a7223 */ /* 0x020fc80000000009 */
[----:B------:R-:W-:Y:S01]  /*10a0*/  FFMA R30, R11, R30, R10 ;  /* 0x0000001e0b1e7223 */ /* 0x000fe2000000000a */
[----:B------:R-:W-:Y:S06]  /*10b0*/  @P0 BRA `(.L_x_8) ;  /* 0xfffffffc00500947 */ /* 0x000fec000383ffff */
.L_x_7:
[----:B------:R-:W-:Y:S05]  /*10c0*/  @!P1 BRA `(.L_x_6) ;  /* 0x00000004002c9947 */ /* 0x000fea0003800000 */
[----:B------:R-:W-:-:S04]  /*10d0*/  IADD3 R24, PT, PT, R3, -R24, RZ ;  /* 0x8000001803187210 */ /* 0x000fc80007ffe0ff */
[C---:B------:R-:W-:Y:S02]  /*10e0*/  LOP3.LUT R4, R24.reuse, 0xf, RZ, 0xc0, !PT ;  /* 0x0000000f18047812 */ /* 0x040fe400078ec0ff */
[----:B------:R-:W-:Y:S02]  /*10f0*/  LOP3.LUT P1, RZ, R24, 0x7, RZ, 0xc0, !PT ;  /* 0x0000000718ff7812 */ /* 0x000fe4000782c0ff */
[----:B------:R-:W-:-:S04]  /*1100*/  IADD3 R4, PT, PT, R4, -0x1, RZ ;  /* 0xffffffff04047810 */ /* 0x000fc80007ffe0ff */
[----:B------:R-:W-:-:S13]  /*1110*/  ISETP.GE.U32.AND P0, PT, R4, 0x7, PT ;  /* 0x000000070400780c */ /* 0x000fda0003f06070 */
[----:B------:R-:W-:Y:S05]  /*1120*/  @!P0 BRA `(.L_x_9) ;  /* 0x0000000000688947 */ /* 0x000fea0003800000 */
[----:B------:R-:W0:Y:S01]  /*1130*/  LDC.64 R14, c[0x0][0x390] ;  /* 0x0000e400ff0e7b82 */ /* 0x000e220000000a00 */
[----:B------:R-:W-:-:S05]  /*1140*/  IADD3 R5, PT, PT, R13, R12, RZ ;  /* 0x0000000c0d057210 */ /* 0x000fca0007ffe0ff */
[----:B0-----:R-:W-:-:S05]  /*1150*/  IMAD.WIDE R14, R5, 0x4, R14 ;  /* 0x00000004050e7825 */ /* 0x001fca00078e020e */
[----:B------:R-:W2:Y:S04]  /*1160*/  LDG.E R9, desc[UR8][R14.64] ;  /* 0x000000080e097981 */ /* 0x000ea8000c1e1900 */
[----:B------:R-:W3:Y:S04]  /*1170*/  LDG.E R16, desc[UR8][R14.64+0x4] ;  /* 0x000004080e107981 */ /* 0x000ee8000c1e1900 */
[----:B------:R-:W4:Y:S04]  /*1180*/  LDG.E R17, desc[UR8][R14.64+0x8] ;  /* 0x000008080e117981 */ /* 0x000f28000c1e1900 */
[----:B------:R-:W5:Y:S04]  /*1190*/  LDG.E R18, desc[UR8][R14.64+0xc] ;  /* 0x00000c080e127981 */ /* 0x000f68000c1e1900 */
[----:B------:R-:W5:Y:S04]  /*11a0*/  LDG.E R19, desc[UR8][R14.64+0x10] ;  /* 0x000010080e137981 */ /* 0x000f68000c1e1900 */
[----:B------:R-:W5:Y:S04]  /*11b0*/  LDG.E R24, desc[UR8][R14.64+0x14] ;  /* 0x000014080e187981 */ /* 0x000f68000c1e1900 */
[----:B------:R-:W5:Y:S04]  /*11c0*/  LDG.E R25, desc[UR8][R14.64+0x18] ;  /* 0x000018080e197981 */ /* 0x000f68000c1e1900 */
[----:B------:R-:W5:Y:S01]  /*11d0*/  LDG.E R26, desc[UR8][R14.64+0x1c] ;  /* 0x00001c080e1a7981 */ /* 0x000f62000c1e1900 */
[----:B------:R-:W-:Y:S01]  /*11e0*/  MOV R4, 0x400 ;  /* 0x0000040000047802 */ /* 0x000fe20000000f00 */
[----:B------:R-:W0:Y:S03]  /*11f0*/  S2R R5, SR_CgaCtaId ;  /* 0x0000000000057919 */ /* 0x000e260000008800 */
[----:B0-----:R-:W-:-:S04]  /*1200*/  LEA R4, R5, R4, 0x18 ;  /* 0x0000000405047211 */ /* 0x001fc800078ec0ff */
[C---:B------:R-:W-:Y:S02]  /*1210*/  LEA R27, R13.reuse, R4, 0x2 ;  /* 0x000000040d1b7211 */ /* 0x040fe400078e10ff */
[----:B------:R-:W-:-:S03]  /*1220*/  IADD3 R13, PT, PT, R13, 0x8, RZ ;  /* 0x000000080d0d7810 */ /* 0x000fc60007ffe0ff */
[----:B------:R-:W2:Y:S02]  /*1230*/  LDS.128 R4, [R27] ;  /* 0x000000001b047984 */ /* 0x000ea40000000c00 */
[----:B--2---:R-:W-:Y:S02]  /*1240*/  FFMA R31, R9, R4, R30 ;  /* 0x00000004091f7223 */ /* 0x004fe4000000001e */
[----:B------:R-:W0:Y:S02]  /*1250*/  LDS.128 R8, [R27+0x10] ;  /* 0x000010001b087984 */ /* 0x000e240000000c00 */
[----:B---3--:R-:W-:-:S04]  /*1260*/  FFMA R16, R16, R5, R31 ;  /* 0x0000000510107223 */ /* 0x008fc8000000001f */
[----:B----4-:R-:W-:-:S04]  /*1270*/  FFMA R17, R17, R6, R16 ;  /* 0x0000000611117223 */ /* 0x010fc80000000010 */
[----:B-----5:R-:W-:-:S04]  /*1280*/  FFMA R18, R18, R7, R17 ;  /* 0x0000000712127223 */ /* 0x020fc80000000011 */
[----:B0-----:R-:W-:-:S04]  /*1290*/  FFMA R19, R19, R8, R18 ;  /* 0x0000000813137223 */ /* 0x001fc80000000012 */
[----:B------:R-:W-:-:S04]  /*12a0*/  FFMA R24, R24, R9, R19 ;  /* 0x0000000918187223 */ /* 0x000fc80000000013 */
[----:B------:R-:W-:-:S04]  /*12b0*/  FFMA R25, R25, R10, R24 ;  /* 0x0000000a19197223 */ /* 0x000fc80000000018 */
[----:B------:R-:W-:-:S07]  /*12c0*/  FFMA R30, R26, R11, R25 ;  /* 0x0000000b1a1e7223 */ /* 0x000fce0000000019 */
.L_x_9:
[----:B------:R-:W-:Y:S05]  /*12d0*/  @!P1 BRA `(.L_x_6) ;  /* 0x0000000000a89947 */ /* 0x000fea0003800000 */
[C---:B------:R-:W-:Y:S02]  /*12e0*/  IADD3 R2, PT, PT, R3.reuse, -R2, RZ ;  /* 0x8000000203027210 */ /* 0x040fe40007ffe0ff */
[----:B------:R-:W-:Y:S02]  /*12f0*/  LOP3.LUT R3, R3, 0x3, RZ, 0xc0, !PT ;  /* 0x0000000303037812 */ /* 0x000fe400078ec0ff */
[----:B------:R-:W-:Y:S02]  /*1300*/  LOP3.LUT R2, R2, 0x7, RZ, 0xc0, !PT ;  /* 0x0000000702027812 */ /* 0x000fe400078ec0ff */
[----:B------:R-:W-:Y:S02]  /*1310*/  ISETP.NE.AND P1, PT, R3, RZ, PT ;  /* 0x000000ff0300720c */ /* 0x000fe40003f25270 */
        /* <DEDUP_REMOVED lines=9> */
[----:B------:R-:W5:Y:S01]  /*13b0*/  LDG.E R17, desc[UR8][R8.64+0xc] ;  /* 0x00000c0808117981 */ /* 0x000f62000c1e1900 */
[----:B------:R-:W-:Y:S01]  /*13c0*/  MOV R2, 0x400 ;  /* 0x0000040000027802 */ /* 0x000fe20000000f00 */
[----:B------:R-:W0:Y:S03]  /*13d0*/  S2R R5, SR_CgaCtaId ;  /* 0x0000000000057919 */ /* 0x000e260000008800 */
[----:B0-----:R-:W-:-:S04]  /*13e0*/  LEA R2, R5, R2, 0x18 ;  /* 0x0000000205027211 */ /* 0x001fc800078ec0ff */
[C---:B------:R-:W-:Y:S02]  /*13f0*/  LEA R2, R13.reuse, R2, 0x2 ;  /* 0x000000020d027211 */ /* 0x040fe400078e10ff */
[----:B------:R-:W-:-:S03]  /*1400*/  IADD3 R13, PT, PT, R13, 0x4, RZ ;  /* 0x000000040d0d7810 */ /* 0x000fc60007ffe0ff */
[----:B------:R-:W2:Y:S02]  /*1410*/  LDS.128 R4, [R2] ;  /* 0x0000000002047984 */ /* 0x000ea40000000c00 */
[----:B--2---:R-:W-:-:S04]  /*1420*/  FFMA R4, R11, R4, R30 ;  /* 0x000000040b047223 */ /* 0x004fc8000000001e */
[----:B---3--:R-:W-:-:S04]  /*1430*/  FFMA R5, R15, R5, R4 ;  /* 0x000000050f057223 */ /* 0x008fc80000000004 */
[----:B----4-:R-:W-:-:S04]  /*1440*/  FFMA R6, R10, R6, R5 ;  /* 0x000000060a067223 */ /* 0x010fc80000000005 */
[----:B-----5:R-:W-:-:S07]  /*1450*/  FFMA R30, R17, R7, R6 ;  /* 0x00000007111e7223 */ /* 0x020fce0000000006 */
.L_x_10:
[----:B------:R-:W-:Y:S05]  /*1460*/  @!P1 BRA `(.L_x_6) ;  /* 0x0000000000449947 */ /* 0x000fea0003800000 */
[----:B------:R-:W0:Y:S01]  /*1470*/  LDC.64 R8, c[0x0][0x390] ;  /* 0x0000e400ff087b82 */ /* 0x000e220000000a00 */
[----:B------:R-:W-:-:S05]  /*1480*/  IADD3 R5, PT, PT, R12, R13, RZ ;  /* 0x0000000d0c057210 */ /* 0x000fca0007ffe0ff */
[----:B0-----:R-:W-:-:S05]  /*1490*/  IMAD.WIDE R8, R5, 0x4, R8 ;  /* 0x0000000405087825 */ /* 0x001fca00078e0208 */
[----:B------:R-:W2:Y:S01]  /*14a0*/  LDG.E R11, desc[UR8][R8.64] ;  /* 0x00000008080b7981 */ /* 0x000ea2000c1e1900 */
[----:B------:R-:W-:Y:S02]  /*14b0*/  MOV R2, 0x400 ;  /* 0x0000040000027802 */ /* 0x000fe40000000f00 */
[----:B------:R-:W-:Y:S01]  /*14c0*/  ISETP.NE.AND P0, PT, R3, 0x1, PT ;  /* 0x000000010300780c */ /* 0x000fe20003f05270 */
[----:B------:R-:W0:Y:S02]  /*14d0*/  S2R R5, SR_CgaCtaId ;  /* 0x0000000000057919 */ /* 0x000e240000008800 */
[----:B0-----:R-:W-:-:S04]  /*14e0*/  LEA R2, R5, R2, 0x18 ;  /* 0x0000000205027211 */ /* 0x001fc800078ec0ff */
[----:B------:R-:W-:-:S06]  /*14f0*/  LEA R4, R13, R2, 0x2 ;  /* 0x000000020d047211 */ /* 0x000fcc00078e10ff */
[----:B------:R-:W2:Y:S02]  /*1500*/  LDS.128 R4, [R4] ;  /* 0x0000000004047984 */ /* 0x000ea40000000c00 */
[----:B--2---:R-:W-:Y:S01]  /*1510*/  FFMA R30, R11, R4, R30 ;  /* 0x000000040b1e7223 */ /* 0x004fe2000000001e */
[----:B------:R-:W-:Y:S06]  /*1520*/  @!P0 BRA `(.L_x_6) ;  /* 0x0000000000148947 */ /* 0x000fec0003800000 */
[----:B------:R-:W-:Y:S02]  /*1530*/  ISETP.NE.AND P0, PT, R3, 0x2, PT ;  /* 0x000000020300780c */ /* 0x000fe40003f05270 */
[----:B------:R-:W2:Y:S11]  /*1540*/  LDG.E R3, desc[UR8][R8.64+0x4] ;  /* 0x0000040808037981 */ /* 0x000eb6000c1e1900 */
[----:B------:R-:W3:Y:S01]  /*1550*/  @P0 LDG.E R7, desc[UR8][R8.64+0x8] ;  /* 0x0000080808070981 */ /* 0x000ee2000c1e1900 */
[----:B--2---:R-:W-:-:S04]  /*1560*/  FFMA R30, R3, R5, R30 ;  /* 0x00000005031e7223 */ /* 0x004fc8000000001e */
[----:B---3--:R-:W-:-:S07]  /*1570*/  @P0 FFMA R30, R7, R6, R30 ;  /* 0x00000006071e0223 */ /* 0x008fce000000001e */
.L_x_6:
[----:B------:R-:W-:-:S13]  /*1580*/  ISETP.NE.AND P0, PT, RZ, UR4, PT ;  /* 0x00000004ff007c0c */ /* 0x000fda000bf05270 */
[----:B------:R0:W-:Y:S01]  /*1590*/  @!P0 STG.E desc[UR8][R28.64], R30 ;  /* 0x0000001e1c008986 */ /* 0x0001e2000c101908 */
[----:B------:R-:W-:Y:S05]  /*15a0*/  @!P0 BRA `(.L_x_1) ;  /* 0x00000000000c8947 */ /* 0x000fea0003800000 */
[----:B------:R-:W2:Y:S02]  /*15b0*/  LDG.E R3, desc[UR8][R28.64] ;  /* 0x000000081c037981 */ /* 0x000ea4000c1e1900 */
[----:B--2---:R-:W-:-:S05]  /*15c0*/  FADD R3, R30, R3 ;  /* 0x000000031e037221 */ /* 0x004fca0000000000 */
[----:B------:R1:W-:Y:S02]  /*15d0*/  STG.E desc[UR8][R28.64], R3 ;  /* 0x000000031c007986 */ /* 0x0003e4000c101908 */
.L_x_1:
[----:B------:R-:W-:Y:S05]  /*15e0*/  BSYNC.RECONVERGENT B0 ;  /* 0x0000000000007941 */ /* 0x000fea0003800200 */
.L_x_0:
[----:B------:R-:W-:Y:S01]  /*15f0*/  UIADD3 UR4, UPT, UPT, UR7, UR4, URZ ;  /* 0x0000000407047290 */ /* 0x000fe2000fffe0ff */
[----:B------:R-:W-:Y:S01]  /*1600*/  BAR.SYNC.DEFER_BLOCKING 0x0 ;  /* 0x0000000000007b1d */ /* 0x000fe20000010000 */
[----:B------:R-:W-:-:S04]  /*1610*/  IADD3 R21, PT, PT, R21, -UR7, RZ ;  /* 0x8000000715157c10 */ /* 0x000fc8000fffe0ff */
[----:B------:R-:W-:-:S13]  /*1620*/  ISETP.LE.AND P0, PT, R0, UR4, PT ;  /* 0x0000000400007c0c */ /* 0x000fda000bf03270 */
[----:B------:R-:W-:Y:S05]  /*1630*/  @!P0 BRA `(.L_x_11) ;  /* 0xffffffe800b08947 */ /* 0x000fea000383ffff */
[----:B------:R-:W-:Y:S05]  /*1640*/  EXIT ;  /* 0x000000000000794d */ /* 0x000fea0003800000 */
.L_x_12:
[----:B------:R-:W-:-:S00]  /*1650*/  BRA `(.L_x_12) ;  /* 0xfffffffc00fc7947 */ /* 0x000fc0000383ffff */
[----:B------:R-:W-:-:S00]  /*1660*/  NOP ;  /* 0x0000000000007918 */ /* 0x000fc00000000000 */
        /* <DEDUP_REMOVED lines=9> */
.L_x_13:


//--------------------- .nv.shared.matmul_kernel_with_policy --------------------------
	.section	.nv.shared.matmul_kernel_with_policy,"aw",@nobits
	.sectionflags	@""
	.align	16
	.zero		1024


//--------------------- .nv.shared.reserved.0     --------------------------
	.section	.nv.shared.reserved.0,"aw",@nobits
	.weak		__nv_reservedSMEM_offset_0_alias
	.size		__nv_reservedSMEM_offset_0_alias, 0, 64
	.other		__nv_reservedSMEM_offset_0_alias,@"STO_CUDA_RESERVED_SHARED STV_DEFAULT"
__nv_reservedSMEM_offset_0_alias:
	.zero		0
	.zero		64


//--------------------- .nv.constant0.matmul_kernel_with_policy --------------------------
	.section	.nv.constant0.matmul_kernel_with_policy,"a",@progbits
	.sectionflags	@""
	.align	4
.nv.constant0.matmul_kernel_with_policy:
	.zero		936


//--------------------- SYMBOLS --------------------------

	.type		.nv.reservedSmem.offset0,@object
	.size		.nv.reservedSmem.offset0,0x4
	.type		.nv.reservedSmem.cap,@object
	.size		.nv.reservedSmem.cap,0x4
